//
// Generated by NVIDIA NVVM Compiler
//
// Compiler Build ID: CL-36424714
// Cuda compilation tools, release 13.0, V13.0.88
// Based on NVVM 20.0.0
//

.version 9.0
.target sm_100
.address_size 64

	// .globl	_Z2SuPfS_S_

.visible .entry _Z2SuPfS_S_(
	.param .u64 .ptr .align 1 _Z2SuPfS_S__param_0,
	.param .u64 .ptr .align 1 _Z2SuPfS_S__param_1,
	.param .u64 .ptr .align 1 _Z2SuPfS_S__param_2
)
{
	.reg .b32 	%r<5>;
	.reg .b32 	%f<8>;
	.reg .b64 	%rd<10>;

	ld.param.u64 	%rd1, [_Z2SuPfS_S__param_0];
	ld.param.u64 	%rd2, [_Z2SuPfS_S__param_1];
	ld.param.u64 	%rd3, [_Z2SuPfS_S__param_2];
	cvta.to.global.u64 	%rd4, %rd2;
	cvta.to.global.u64 	%rd5, %rd1;
	cvta.to.global.u64 	%rd6, %rd3;
	mov.u32 	%r1, %tid.x;
	mov.u32 	%r2, %ctaid.x;
	mov.u32 	%r3, %ntid.x;
	mad.lo.s32 	%r4, %r2, %r3, %r1;
	ld.global.f32 	%f1, [%rd6];
	mul.wide.s32 	%rd7, %r4, 4;
	add.s64 	%rd8, %rd5, %rd7;
	ld.global.f32 	%f2, [%rd8];
	mul.f32 	%f3, %f2, %f2;
	mov.f32 	%f4, 0f3F800000;
	sub.f32 	%f5, %f4, %f3;
	sqrt.rn.f32 	%f6, %f5;
	mul.f32 	%f7, %f1, %f6;
	add.s64 	%rd9, %rd4, %rd7;
	st.global.f32 	[%rd9], %f7;
	ret;

}


// ===== COMPILED SASS (sm_100) =====

	.target	sm_100

	.elftype	@"ET_EXEC"


//--------------------- .note.nv.tkinfo           --------------------------
	.section	.note.nv.tkinfo,"",@"SHT_NOTE"
	.sectionflags	@"SHF_NOTE_NV_TKINFO"
	.tkinfo
        /*0018*/ 	.word	0x00000002
        /*0030*/ 	.string	""
        /*0030*/ 	.string	"ptxas"
        /*0030*/ 	.string	"Cuda compilation tools, release 13.0, V13.0.88"
        /*0030*/ 	.string	"Build cuda_13.0.r13.0/compiler.36424714_0"
        /*0030*/ 	.string	"-arch sm_100 -m 64 "



//--------------------- .note.nv.cuinfo           --------------------------
	.section	.note.nv.cuinfo,"",@"SHT_NOTE"
	.sectionflags	@"SHF_NOTE_NV_CUINFO"
        /*0018*/ 	.short	0x0002
        /*001a*/ 	.short	0x0064
        /*001c*/ 	.short	0x0082
	.zero		2


//--------------------- .nv.info                  --------------------------
	.section	.nv.info,"",@"SHT_CUDA_INFO"
	.align	4


	//----- nvinfo : EIATTR_REGCOUNT
	.align		4
        /*0000*/ 	.byte	0x04, 0x2f
        /*0002*/ 	.short	(.L_1 - .L_0)
	.align		4
.L_0:
        /*0004*/ 	.word	index@(_Z2SuPfS_S_)
        /*0008*/ 	.word	0x0000000c


	//----- nvinfo : EIATTR_FRAME_SIZE
	.align		4
.L_1:
        /*000c*/ 	.byte	0x04, 0x11
        /*000e*/ 	.short	(.L_3 - .L_2)
	.align		4
.L_2:
        /*0010*/ 	.word	index@($__internal_0_$__cuda_sm20_sqrt_rn_f32_slowpath)
        /*0014*/ 	.word	0x00000000


	//----- nvinfo : EIATTR_FRAME_SIZE
	.align		4
.L_3:
        /*0018*/ 	.byte	0x04, 0x11
        /*001a*/ 	.short	(.L_5 - .L_4)
	.align		4
.L_4:
        /*001c*/ 	.word	index@(_Z2SuPfS_S_)
        /*0020*/ 	.word	0x00000000


	//----- nvinfo : EIATTR_MIN_STACK_SIZE
	.align		4
.L_5:
        /*0024*/ 	.byte	0x04, 0x12
        /*0026*/ 	.short	(.L_7 - .L_6)
	.align		4
.L_6:
        /*0028*/ 	.word	index@(_Z2SuPfS_S_)
        /*002c*/ 	.word	0x00000000
.L_7:


//--------------------- .nv.compat                --------------------------
	.section	.nv.compat,"",@"SHT_CUDA_COMPAT_INFO"
	.align	4
        /*0000*/ 	.byte	0x02, 0x09, 0x00, 0x00, 0x02, 0x02, 0x01, 0x00, 0x02, 0x05, 0x05, 0x00, 0x03, 0x07, 0x01, 0x01
        /*0010*/ 	.byte	0x02, 0x03, 0x00, 0x00, 0x02, 0x06, 0x01, 0x00, 0x04, 0x0b, 0x08, 0x00, 0x01, 0x00, 0x00, 0x00
        /*0020*/ 	.byte	0x00, 0x00, 0x00, 0x00


//--------------------- .nv.info._Z2SuPfS_S_      --------------------------
	.section	.nv.info._Z2SuPfS_S_,"",@"SHT_CUDA_INFO"
	.sectionflags	@""
	.align	4


	//----- nvinfo : EIATTR_CUDA_API_VERSION
	.align		4
        /*0000*/ 	.byte	0x04, 0x37
        /*0002*/ 	.short	(.L_9 - .L_8)
.L_8:
        /*0004*/ 	.word	0x00000082


	//----- nvinfo : EIATTR_KPARAM_INFO
	.align		4
.L_9:
        /*0008*/ 	.byte	0x04, 0x17
        /*000a*/ 	.short	(.L_11 - .L_10)
.L_10:
        /*000c*/ 	.word	0x00000000
        /*0010*/ 	.short	0x0002
        /*0012*/ 	.short	0x0010
        /*0014*/ 	.byte	0x00, 0xf5, 0x21, 0x00


	//----- nvinfo : EIATTR_KPARAM_INFO
	.align		4
.L_11:
        /*0018*/ 	.byte	0x04, 0x17
        /*001a*/ 	.short	(.L_13 - .L_12)
.L_12:
        /*001c*/ 	.word	0x00000000
        /*0020*/ 	.short	0x0001
        /*0022*/ 	.short	0x0008
        /*0024*/ 	.byte	0x00, 0xf5, 0x21, 0x00


	//----- nvinfo : EIATTR_KPARAM_INFO
	.align		4
.L_13:
        /*0028*/ 	.byte	0x04, 0x17
        /*002a*/ 	.short	(.L_15 - .L_14)
.L_14:
        /*002c*/ 	.word	0x00000000
        /*0030*/ 	.short	0x0000
        /*0032*/ 	.short	0x0000
        /*0034*/ 	.byte	0x00, 0xf5, 0x21, 0x00


	//----- nvinfo : EIATTR_SPARSE_MMA_MASK
	.align		4
.L_15:
        /*0038*/ 	.byte	0x03, 0x50
        /*003a*/ 	.short	0x0000


	//----- nvinfo : EIATTR_MAXREG_COUNT
	.align		4
        /*003c*/ 	.byte	0x03, 0x1b
        /*003e*/ 	.short	0x00ff


	//----- nvinfo : EIATTR_MERCURY_ISA_VERSION
	.align		4
        /*0040*/ 	.byte	0x03, 0x5f
        /*0042*/ 	.short	0x0101


	//----- nvinfo : EIATTR_VRC_CTA_INIT_COUNT
	.align		4
        /*0044*/ 	.byte	0x02, 0x4a
	.zero		1
	.zero		1


	//----- nvinfo : EIATTR_EXIT_INSTR_OFFSETS
	.align		4
        /*0048*/ 	.byte	0x04, 0x1c
        /*004a*/ 	.short	(.L_17 - .L_16)


	//   ....[0]....
.L_16:
        /*004c*/ 	.word	0x000001d0


	//----- nvinfo : EIATTR_CRS_STACK_SIZE
	.align		4
.L_17:
        /*0050*/ 	.byte	0x04, 0x1e
        /*0052*/ 	.short	(.L_19 - .L_18)
.L_18:
        /*0054*/ 	.word	0x00000000


	//----- nvinfo : EIATTR_CBANK_PARAM_SIZE
	.align		4
.L_19:
        /*0058*/ 	.byte	0x03, 0x19
        /*005a*/ 	.short	0x0018


	//----- nvinfo : EIATTR_PARAM_CBANK
	.align		4
        /*005c*/ 	.byte	0x04, 0x0a
        /*005e*/ 	.short	(.L_21 - .L_20)
	.align		4
.L_20:
        /*0060*/ 	.word	index@(.nv.constant0._Z2SuPfS_S_)
        /*0064*/ 	.short	0x0380
        /*0066*/ 	.short	0x0018


	//----- nvinfo : EIATTR_SW_WAR
	.align		4
.L_21:
        /*0068*/ 	.byte	0x04, 0x36
        /*006a*/ 	.short	(.L_23 - .L_22)
.L_22:
        /*006c*/ 	.word	0x00000008
.L_23:


//--------------------- .nv.callgraph             --------------------------
	.section	.nv.callgraph,"",@"SHT_CUDA_CALLGRAPH"
	.align	4
	.sectionentsize	8
	.align		4
        /*0000*/ 	.word	0x00000000
	.align		4
        /*0004*/ 	.word	0xffffffff
	.align		4
        /*0008*/ 	.word	0x00000000
	.align		4
        /*000c*/ 	.word	0xfffffffe
	.align		4
        /*0010*/ 	.word	0x00000000
	.align		4
        /*0014*/ 	.word	0xfffffffd
	.align		4
        /*0018*/ 	.word	0x00000000
	.align		4
        /*001c*/ 	.word	0xfffffffc


//--------------------- .text._Z2SuPfS_S_         --------------------------
	.section	.text._Z2SuPfS_S_,"ax",@progbits
	.align	128
        .global         _Z2SuPfS_S_
        .type           _Z2SuPfS_S_,@function
        .size           _Z2SuPfS_S_,(.L_x_5 - _Z2SuPfS_S_)
        .other          _Z2SuPfS_S_,@"STO_CUDA_ENTRY STV_DEFAULT"
_Z2SuPfS_S_:
.text._Z2SuPfS_S_:
[----:B------:R-:W-:Y:S01]  /*0000*/  LDC R1, c[0x0][0x37c] ;  /* 0x0000df00ff017b82 */ /* 0x000fe20000000800 */
[----:B------:R-:W0:Y:S07]  /*0010*/  S2R R2, SR_TID.X ;  /* 0x0000000000027919 */ /* 0x000e2e0000002100 */
[----:B------:R-:W0:Y:S01]  /*0020*/  S2UR UR6, SR_CTAID.X ;  /* 0x00000000000679c3 */ /* 0x000e220000002500 */
[----:B------:R-:W1:Y:S07]  /*0030*/  LDCU.64 UR4, c[0x0][0x358] ;  /* 0x00006b00ff0477ac */ /* 0x000e6e0008000a00 */
[----:B------:R-:W0:Y:S08]  /*0040*/  LDC R3, c[0x0][0x360] ;  /* 0x0000d800ff037b82 */ /* 0x000e300000000800 */
[----:B------:R-:W2:Y:S08]  /*0050*/  LDC.64 R6, c[0x0][0x380] ;  /* 0x0000e000ff067b82 */ /* 0x000eb00000000a00 */
[----:B------:R-:W3:Y:S01]  /*0060*/  LDC.64 R4, c[0x0][0x390] ;  /* 0x0000e400ff047b82 */ /* 0x000ee20000000a00 */
[----:B0-----:R-:W-:-:S04]  /*0070*/  IMAD R2, R3, UR6, R2 ;  /* 0x0000000603027c24 */ /* 0x001fc8000f8e0202 */
[----:B--2---:R-:W-:-:S06]  /*0080*/  IMAD.WIDE R6, R2, 0x4, R6 ;  /* 0x0000000402067825 */ /* 0x004fcc00078e0206 */
[----:B-1----:R-:W2:Y:S04]  /*0090*/  LDG.E R6, desc[UR4][R6.64] ;  /* 0x0000000406067981 */ /* 0x002ea8000c1e1900 */
[----:B---3--:R0:W5:Y:S01]  /*00a0*/  LDG.E R3, desc[UR4][R4.64] ;  /* 0x0000000404037981 */ /* 0x008162000c1e1900 */
[----:B------:R-:W-:Y:S01]  /*00b0*/  BSSY.RECONVERGENT B0, `(.L_x_0) ;  /* 0x000000d000007945 */ /* 0x000fe20003800200 */
[----:B--2---:R-:W-:-:S04]  /*00c0*/  FFMA R0, -R6, R6, 1 ;  /* 0x3f80000006007423 */ /* 0x004fc80000000106 */
[----:B------:R0:W1:Y:S01]  /*00d0*/  MUFU.RSQ R9, R0 ;  /* 0x0000000000097308 */ /* 0x0000620000001400 */
[----:B------:R-:W-:-:S04]  /*00e0*/  IADD3 R8, PT, PT, R0, -0xd000000, RZ ;  /* 0xf300000000087810 */ /* 0x000fc80007ffe0ff */
[----:B------:R-:W-:-:S13]  /*00f0*/  ISETP.GT.U32.AND P0, PT, R8, 0x727fffff, PT ;  /* 0x727fffff0800780c */ /* 0x000fda0003f04070 */
[----:B01----:R-:W-:Y:S05]  /*0100*/  @!P0 BRA `(.L_x_1) ;  /* 0x00000000000c8947 */ /* 0x003fea0003800000 */
[----:B------:R-:W-:-:S07]  /*0110*/  MOV R9, 0x130 ;  /* 0x0000013000097802 */ /* 0x000fce0000000f00 */
[----:B-----5:R-:W-:Y:S05]  /*0120*/  CALL.REL.NOINC `($__internal_0_$__cuda_sm20_sqrt_rn_f32_slowpath) ;  /* 0x00000000002c7944 */ /* 0x020fea0003c00000 */
[----:B------:R-:W-:Y:S05]  /*0130*/  BRA `(.L_x_2) ;  /* 0x0000000000107947 */ /* 0x000fea0003800000 */
.L_x_1:
[----:B------:R-:W-:Y:S01]  /*0140*/  FMUL.FTZ R5, R0, R9 ;  /* 0x0000000900057220 */ /* 0x000fe20000410000 */
[----:B------:R-:W-:-:S03]  /*0150*/  FMUL.FTZ R9, R9, 0.5 ;  /* 0x3f00000009097820 */ /* 0x000fc60000410000 */
[----:B------:R-:W-:-:S04]  /*0160*/  FFMA R0, -R5, R5, R0 ;  /* 0x0000000505007223 */ /* 0x000fc80000000100 */
[----:B------:R-:W-:-:S07]  /*0170*/  FFMA R0, R0, R9, R5 ;  /* 0x0000000900007223 */ /* 0x000fce0000000005 */
.L_x_2:
[----:B------:R-:W-:Y:S05]  /*0180*/  BSYNC.RECONVERGENT B0 ;  /* 0x0000000000007941 */ /* 0x000fea0003800200 */
.L_x_0:
[----:B------:R-:W0:Y:S01]  /*0190*/  LDC.64 R4, c[0x0][0x388] ;  /* 0x0000e200ff047b82 */ /* 0x000e220000000a00 */
[----:B-----5:R-:W-:Y:S01]  /*01a0*/  FMUL R7, R3, R0 ;  /* 0x0000000003077220 */ /* 0x020fe20000400000 */
[----:B0-----:R-:W-:-:S05]  /*01b0*/  IMAD.WIDE R2, R2, 0x4, R4 ;  /* 0x0000000402027825 */ /* 0x001fca00078e0204 */
[----:B------:R-:W-:Y:S01]  /*01c0*/  STG.E desc[UR4][R2.64], R7 ;  /* 0x0000000702007986 */ /* 0x000fe2000c101904 */
[----:B------:R-:W-:Y:S05]  /*01d0*/  EXIT ;  /* 0x000000000000794d */ /* 0x000fea0003800000 */
        .weak           $__internal_0_$__cuda_sm20_sqrt_rn_f32_slowpath
        .type           $__internal_0_$__cuda_sm20_sqrt_rn_f32_slowpath,@function
        .size           $__internal_0_$__cuda_sm20_sqrt_rn_f32_slowpath,(.L_x_5 - $__internal_0_$__cuda_sm20_sqrt_rn_f32_slowpath)
$__internal_0_$__cuda_sm20_sqrt_rn_f32_slowpath:
[----:B------:R-:W-:-:S13]  /*01e0*/  LOP3.LUT P0, RZ, R0, 0x7fffffff, RZ, 0xc0, !PT ;  /* 0x7fffffff00ff7812 */ /* 0x000fda000780c0ff */
[----:B------:R-:W-:Y:S01]  /*01f0*/  @!P0 MOV R4, R0 ;  /* 0x0000000000048202 */ /* 0x000fe20000000f00 */
[----:B------:R-:W-:Y:S06]  /*0200*/  @!P0 BRA `(.L_x_3) ;  /* 0x0000000000408947 */ /* 0x000fec0003800000 */
[----:B------:R-:W-:-:S13]  /*0210*/  FSETP.GEU.FTZ.AND P0, PT, R0, RZ, PT ;  /* 0x000000ff0000720b */ /* 0x000fda0003f1e000 */
[----:B------:R-:W-:Y:S01]  /*0220*/  @!P0 MOV R4, 0x7fffffff ;  /* 0x7fffffff00048802 */ /* 0x000fe20000000f00 */
[----:B------:R-:W-:Y:S06]  /*0230*/  @!P0 BRA `(.L_x_3) ;  /* 0x0000000000348947 */ /* 0x000fec0003800000 */
[----:B------:R-:W-:-:S13]  /*0240*/  FSETP.GTU.FTZ.AND P0, PT, |R0|, +INF , PT ;  /* 0x7f8000000000780b */ /* 0x000fda0003f1c200 */
[----:B------:R-:W-:Y:S01]  /*0250*/  @P0 FADD.FTZ R4, R0, 1 ;  /* 0x3f80000000040421 */ /* 0x000fe20000010000 */
[----:B------:R-:W-:Y:S06]  /*0260*/  @P0 BRA `(.L_x_3) ;  /* 0x0000000000280947 */ /* 0x000fec0003800000 */
[----:B------:R-:W-:-:S13]  /*0270*/  FSETP.NEU.FTZ.AND P0, PT, |R0|, +INF , PT ;  /* 0x7f8000000000780b */ /* 0x000fda0003f1d200 */
[----:B------:R-:W-:-:S04]  /*0280*/  @P0 FFMA R5, R0, 1.84467440737095516160e+19, RZ ;  /* 0x5f80000000050823 */ /* 0x000fc800000000ff */
[----:B------:R-:W0:Y:S02]  /*0290*/  @P0 MUFU.RSQ R4, R5 ;  /* 0x0000000500040308 */ /* 0x000e240000001400 */
[----:B0-----:R-:W-:Y:S01]  /*02a0*/  @P0 FMUL.FTZ R6, R5, R4 ;  /* 0x0000000405060220 */ /* 0x001fe20000410000 */
[----:B------:R-:W-:Y:S01]  /*02b0*/  @P0 FMUL.FTZ R8, R4, 0.5 ;  /* 0x3f00000004080820 */ /* 0x000fe20000410000 */
[----:B------:R-:W-:Y:S02]  /*02c0*/  @!P0 MOV R4, R0 ;  /* 0x0000000000048202 */ /* 0x000fe40000000f00 */
[----:B------:R-:W-:-:S04]  /*02d0*/  @P0 FADD.FTZ R7, -R6, -RZ ;  /* 0x800000ff06070221 */ /* 0x000fc80000010100 */
[----:B------:R-:W-:-:S04]  /*02e0*/  @P0 FFMA R7, R6, R7, R5 ;  /* 0x0000000706070223 */ /* 0x000fc80000000005 */
[----:B------:R-:W-:-:S04]  /*02f0*/  @P0 FFMA R7, R7, R8, R6 ;  /* 0x0000000807070223 */ /* 0x000fc80000000006 */
[----:B------:R-:W-:-:S07]  /*0300*/  @P0 FMUL.FTZ R4, R7, 2.3283064365386962891e-10 ;  /* 0x2f80000007040820 */ /* 0x000fce0000410000 */
.L_x_3:
[----:B------:R-:W-:Y:S01]  /*0310*/  HFMA2 R5, -RZ, RZ, 0, 0 ;  /* 0x00000000ff057431 */ /* 0x000fe200000001ff */
[----:B------:R-:W-:Y:S02]  /*0320*/  MOV R0, R4 ;  /* 0x0000000400007202 */ /* 0x000fe40000000f00 */
[----:B------:R-:W-:-:S04]  /*0330*/  MOV R4, R9 ;  /* 0x0000000900047202 */ /* 0x000fc80000000f00 */
[----:B------:R-:W-:Y:S05]  /*0340*/  RET.REL.NODEC R4 `(_Z2SuPfS_S_) ;  /* 0xfffffffc042c7950 */ /* 0x000fea0003c3ffff */
.L_x_4:
[----:B------:R-:W-:-:S00]  /*0350*/  BRA `(.L_x_4) ;  /* 0xfffffffc00fc7947 */ /* 0x000fc0000383ffff */
[----:B------:R-:W-:-:S00]  /*0360*/  NOP ;  /* 0x0000000000007918 */ /* 0x000fc00000000000 */
        /* <DEDUP_REMOVED lines=9> */
.L_x_5:


//--------------------- .nv.shared.reserved.0     --------------------------
	.section	.nv.shared.reserved.0,"aw",@nobits
	.weak		__nv_reservedSMEM_offset_0_alias
	.size		__nv_reservedSMEM_offset_0_alias, 0, 64
	.other		__nv_reservedSMEM_offset_0_alias,@"STO_CUDA_RESERVED_SHARED STV_DEFAULT"
__nv_reservedSMEM_offset_0_alias:
	.zero		0
	.zero		64


//--------------------- .nv.constant0._Z2SuPfS_S_ --------------------------
	.section	.nv.constant0._Z2SuPfS_S_,"a",@progbits
	.sectionflags	@""
	.align	4
.nv.constant0._Z2SuPfS_S_:
	.zero		920


//--------------------- SYMBOLS --------------------------

	.type		.nv.reservedSmem.offset0,@object
	.size		.nv.reservedSmem.offset0,0x4
